//
// Generated by NVIDIA NVVM Compiler
//
// Compiler Build ID: CL-36424714
// Cuda compilation tools, release 13.0, V13.0.88
// Based on NVVM 20.0.0
//

.version 9.0
.target sm_100
.address_size 64

	// .globl	_Z13cu_vector_mulPKfS0_Pf

.visible .entry _Z13cu_vector_mulPKfS0_Pf(
	.param .u64 .ptr .align 1 _Z13cu_vector_mulPKfS0_Pf_param_0,
	.param .u64 .ptr .align 1 _Z13cu_vector_mulPKfS0_Pf_param_1,
	.param .u64 .ptr .align 1 _Z13cu_vector_mulPKfS0_Pf_param_2
)
{
	.reg .b32 	%r<5>;
	.reg .b32 	%f<4>;
	.reg .b64 	%rd<11>;

	ld.param.u64 	%rd1, [_Z13cu_vector_mulPKfS0_Pf_param_0];
	ld.param.u64 	%rd2, [_Z13cu_vector_mulPKfS0_Pf_param_1];
	ld.param.u64 	%rd3, [_Z13cu_vector_mulPKfS0_Pf_param_2];
	cvta.to.global.u64 	%rd4, %rd3;
	cvta.to.global.u64 	%rd5, %rd2;
	cvta.to.global.u64 	%rd6, %rd1;
	mov.u32 	%r1, %tid.x;
	mov.u32 	%r2, %ctaid.x;
	mov.u32 	%r3, %ntid.x;
	mad.lo.s32 	%r4, %r2, %r3, %r1;
	mul.wide.s32 	%rd7, %r4, 4;
	add.s64 	%rd8, %rd6, %rd7;
	ld.global.f32 	%f1, [%rd8];
	add.s64 	%rd9, %rd5, %rd7;
	ld.global.f32 	%f2, [%rd9];
	mul.f32 	%f3, %f1, %f2;
	add.s64 	%rd10, %rd4, %rd7;
	st.global.f32 	[%rd10], %f3;
	ret;

}


// ===== COMPILED SASS (sm_100) =====

	.target	sm_100

	.elftype	@"ET_EXEC"


//--------------------- .note.nv.tkinfo           --------------------------
	.section	.note.nv.tkinfo,"",@"SHT_NOTE"
	.sectionflags	@"SHF_NOTE_NV_TKINFO"
	.tkinfo
        /*0018*/ 	.word	0x00000002
        /*0030*/ 	.string	""
        /*0030*/ 	.string	"ptxas"
        /*0030*/ 	.string	"Cuda compilation tools, release 13.0, V13.0.88"
        /*0030*/ 	.string	"Build cuda_13.0.r13.0/compiler.36424714_0"
        /*0030*/ 	.string	"-arch sm_100 -m 64 "



//--------------------- .note.nv.cuinfo           --------------------------
	.section	.note.nv.cuinfo,"",@"SHT_NOTE"
	.sectionflags	@"SHF_NOTE_NV_CUINFO"
        /*0018*/ 	.short	0x0002
        /*001a*/ 	.short	0x0064
        /*001c*/ 	.short	0x0082
	.zero		2


//--------------------- .nv.info                  --------------------------
	.section	.nv.info,"",@"SHT_CUDA_INFO"
	.align	4


	//----- nvinfo : EIATTR_REGCOUNT
	.align		4
        /*0000*/ 	.byte	0x04, 0x2f
        /*0002*/ 	.short	(.L_1 - .L_0)
	.align		4
.L_0:
        /*0004*/ 	.word	index@(_Z13cu_vector_mulPKfS0_Pf)
        /*0008*/ 	.word	0x0000000c


	//----- nvinfo : EIATTR_FRAME_SIZE
	.align		4
.L_1:
        /*000c*/ 	.byte	0x04, 0x11
        /*000e*/ 	.short	(.L_3 - .L_2)
	.align		4
.L_2:
        /*0010*/ 	.word	index@(_Z13cu_vector_mulPKfS0_Pf)
        /*0014*/ 	.word	0x00000000


	//----- nvinfo : EIATTR_MIN_STACK_SIZE
	.align		4
.L_3:
        /*0018*/ 	.byte	0x04, 0x12
        /*001a*/ 	.short	(.L_5 - .L_4)
	.align		4
.L_4:
        /*001c*/ 	.word	index@(_Z13cu_vector_mulPKfS0_Pf)
        /*0020*/ 	.word	0x00000000
.L_5:


//--------------------- .nv.compat                --------------------------
	.section	.nv.compat,"",@"SHT_CUDA_COMPAT_INFO"
	.align	4
        /*0000*/ 	.byte	0x02, 0x09, 0x00, 0x00, 0x02, 0x02, 0x01, 0x00, 0x02, 0x05, 0x05, 0x00, 0x03, 0x07, 0x01, 0x01
        /*0010*/ 	.byte	0x02, 0x03, 0x00, 0x00, 0x02, 0x06, 0x01, 0x00, 0x04, 0x0b, 0x08, 0x00, 0x09, 0x00, 0x00, 0x00
        /*0020*/ 	.byte	0x00, 0x00, 0x00, 0x00


//--------------------- .nv.info._Z13cu_vector_mulPKfS0_Pf --------------------------
	.section	.nv.info._Z13cu_vector_mulPKfS0_Pf,"",@"SHT_CUDA_INFO"
	.sectionflags	@""
	.align	4


	//----- nvinfo : EIATTR_CUDA_API_VERSION
	.align		4
        /*0000*/ 	.byte	0x04, 0x37
        /*0002*/ 	.short	(.L_7 - .L_6)
.L_6:
        /*0004*/ 	.word	0x00000082


	//----- nvinfo : EIATTR_KPARAM_INFO
	.align		4
.L_7:
        /*0008*/ 	.byte	0x04, 0x17
        /*000a*/ 	.short	(.L_9 - .L_8)
.L_8:
        /*000c*/ 	.word	0x00000000
        /*0010*/ 	.short	0x0002
        /*0012*/ 	.short	0x0010
        /*0014*/ 	.byte	0x00, 0xf5, 0x21, 0x00


	//----- nvinfo : EIATTR_KPARAM_INFO
	.align		4
.L_9:
        /*0018*/ 	.byte	0x04, 0x17
        /*001a*/ 	.short	(.L_11 - .L_10)
.L_10:
        /*001c*/ 	.word	0x00000000
        /*0020*/ 	.short	0x0001
        /*0022*/ 	.short	0x0008
        /*0024*/ 	.byte	0x00, 0xf5, 0x21, 0x00


	//----- nvinfo : EIATTR_KPARAM_INFO
	.align		4
.L_11:
        /*0028*/ 	.byte	0x04, 0x17
        /*002a*/ 	.short	(.L_13 - .L_12)
.L_12:
        /*002c*/ 	.word	0x00000000
        /*0030*/ 	.short	0x0000
        /*0032*/ 	.short	0x0000
        /*0034*/ 	.byte	0x00, 0xf5, 0x21, 0x00


	//----- nvinfo : EIATTR_SPARSE_MMA_MASK
	.align		4
.L_13:
        /*0038*/ 	.byte	0x03, 0x50
        /*003a*/ 	.short	0x0000


	//----- nvinfo : EIATTR_MAXREG_COUNT
	.align		4
        /*003c*/ 	.byte	0x03, 0x1b
        /*003e*/ 	.short	0x00ff


	//----- nvinfo : EIATTR_MERCURY_ISA_VERSION
	.align		4
        /*0040*/ 	.byte	0x03, 0x5f
        /*0042*/ 	.short	0x0101


	//----- nvinfo : EIATTR_VRC_CTA_INIT_COUNT
	.align		4
        /*0044*/ 	.byte	0x02, 0x4a
	.zero		1
	.zero		1


	//----- nvinfo : EIATTR_EXIT_INSTR_OFFSETS
	.align		4
        /*0048*/ 	.byte	0x04, 0x1c
        /*004a*/ 	.short	(.L_15 - .L_14)


	//   ....[0]....
.L_14:
        /*004c*/ 	.word	0x00000100


	//----- nvinfo : EIATTR_CBANK_PARAM_SIZE
	.align		4
.L_15:
        /*0050*/ 	.byte	0x03, 0x19
        /*0052*/ 	.short	0x0018


	//----- nvinfo : EIATTR_PARAM_CBANK
	.align		4
        /*0054*/ 	.byte	0x04, 0x0a
        /*0056*/ 	.short	(.L_17 - .L_16)
	.align		4
.L_16:
        /*0058*/ 	.word	index@(.nv.constant0._Z13cu_vector_mulPKfS0_Pf)
        /*005c*/ 	.short	0x0380
        /*005e*/ 	.short	0x0018


	//----- nvinfo : EIATTR_SW_WAR
	.align		4
.L_17:
        /*0060*/ 	.byte	0x04, 0x36
        /*0062*/ 	.short	(.L_19 - .L_18)
.L_18:
        /*0064*/ 	.word	0x00000008
.L_19:


//--------------------- .nv.callgraph             --------------------------
	.section	.nv.callgraph,"",@"SHT_CUDA_CALLGRAPH"
	.align	4
	.sectionentsize	8
	.align		4
        /*0000*/ 	.word	0x00000000
	.align		4
        /*0004*/ 	.word	0xffffffff
	.align		4
        /*0008*/ 	.word	0x00000000
	.align		4
        /*000c*/ 	.word	0xfffffffe
	.align		4
        /*0010*/ 	.word	0x00000000
	.align		4
        /*0014*/ 	.word	0xfffffffd
	.align		4
        /*0018*/ 	.word	0x00000000
	.align		4
        /*001c*/ 	.word	0xfffffffc


//--------------------- .text._Z13cu_vector_mulPKfS0_Pf --------------------------
	.section	.text._Z13cu_vector_mulPKfS0_Pf,"ax",@progbits
	.align	128
        .global         _Z13cu_vector_mulPKfS0_Pf
        .type           _Z13cu_vector_mulPKfS0_Pf,@function
        .size           _Z13cu_vector_mulPKfS0_Pf,(.L_x_1 - _Z13cu_vector_mulPKfS0_Pf)
        .other          _Z13cu_vector_mulPKfS0_Pf,@"STO_CUDA_ENTRY STV_DEFAULT"
_Z13cu_vector_mulPKfS0_Pf:
.text._Z13cu_vector_mulPKfS0_Pf:
[----:B------:R-:W-:Y:S01]  /*0000*/  LDC R1, c[0x0][0x37c] ;  /* 0x0000df00ff017b82 */ /* 0x000fe20000000800 */
[----:B------:R-:W0:Y:S07]  /*0010*/  S2R R9, SR_TID.X ;  /* 0x0000000000097919 */ /* 0x000e2e0000002100 */
[----:B------:R-:W0:Y:S01]  /*0020*/  S2UR UR6, SR_CTAID.X ;  /* 0x00000000000679c3 */ /* 0x000e220000002500 */
[----:B------:R-:W1:Y:S07]  /*0030*/  LDCU.64 UR4, c[0x0][0x358] ;  /* 0x00006b00ff0477ac */ /* 0x000e6e0008000a00 */
[----:B------:R-:W0:Y:S08]  /*0040*/  LDC R0, c[0x0][0x360] ;  /* 0x0000d800ff007b82 */ /* 0x000e300000000800 */
[----:B------:R-:W2:Y:S08]  /*0050*/  LDC.64 R2, c[0x0][0x380] ;  /* 0x0000e000ff027b82 */ /* 0x000eb00000000a00 */
[----:B------:R-:W3:Y:S01]  /*0060*/  LDC.64 R4, c[0x0][0x388] ;  /* 0x0000e200ff047b82 */ /* 0x000ee20000000a00 */
[----:B0-----:R-:W-:-:S07]  /*0070*/  IMAD R9, R0, UR6, R9 ;  /* 0x0000000600097c24 */ /* 0x001fce000f8e0209 */
[----:B------:R-:W0:Y:S01]  /*0080*/  LDC.64 R6, c[0x0][0x390] ;  /* 0x0000e400ff067b82 */ /* 0x000e220000000a00 */
[----:B--2---:R-:W-:-:S06]  /*0090*/  IMAD.WIDE R2, R9, 0x4, R2 ;  /* 0x0000000409027825 */ /* 0x004fcc00078e0202 */
[----:B-1----:R-:W2:Y:S01]  /*00a0*/  LDG.E R2, desc[UR4][R2.64] ;  /* 0x0000000402027981 */ /* 0x002ea2000c1e1900 */
[----:B---3--:R-:W-:-:S06]  /*00b0*/  IMAD.WIDE R4, R9, 0x4, R4 ;  /* 0x0000000409047825 */ /* 0x008fcc00078e0204 */
[----:B------:R-:W2:Y:S01]  /*00c0*/  LDG.E R5, desc[UR4][R4.64] ;  /* 0x0000000404057981 */ /* 0x000ea2000c1e1900 */
[----:B0-----:R-:W-:-:S04]  /*00d0*/  IMAD.WIDE R6, R9, 0x4, R6 ;  /* 0x0000000409067825 */ /* 0x001fc800078e0206 */
[----:B--2---:R-:W-:-:S05]  /*00e0*/  FMUL R9, R2, R5 ;  /* 0x0000000502097220 */ /* 0x004fca0000400000 */
[----:B------:R-:W-:Y:S01]  /*00f0*/  STG.E desc[UR4][R6.64], R9 ;  /* 0x0000000906007986 */ /* 0x000fe2000c101904 */
[----:B------:R-:W-:Y:S05]  /*0100*/  EXIT ;  /* 0x000000000000794d */ /* 0x000fea0003800000 */
.L_x_0:
[----:B------:R-:W-:-:S00]  /*0110*/  BRA `(.L_x_0) ;  /* 0xfffffffc00fc7947 */ /* 0x000fc0000383ffff */
[----:B------:R-:W-:-:S00]  /*0120*/  NOP ;  /* 0x0000000000007918 */ /* 0x000fc00000000000 */
        /* <DEDUP_REMOVED lines=13> */
.L_x_1:


//--------------------- .nv.shared.reserved.0     --------------------------
	.section	.nv.shared.reserved.0,"aw",@nobits
	.weak		__nv_reservedSMEM_offset_0_alias
	.size		__nv_reservedSMEM_offset_0_alias, 0, 64
	.other		__nv_reservedSMEM_offset_0_alias,@"STO_CUDA_RESERVED_SHARED STV_DEFAULT"
__nv_reservedSMEM_offset_0_alias:
	.zero		0
	.zero		64


//--------------------- .nv.constant0._Z13cu_vector_mulPKfS0_Pf --------------------------
	.section	.nv.constant0._Z13cu_vector_mulPKfS0_Pf,"a",@progbits
	.sectionflags	@""
	.align	4
.nv.constant0._Z13cu_vector_mulPKfS0_Pf:
	.zero		920


//--------------------- SYMBOLS --------------------------

	.type		.nv.reservedSmem.offset0,@object
	.size		.nv.reservedSmem.offset0,0x4
